//
// Generated by NVIDIA NVVM Compiler
//
// Compiler Build ID: CL-36424714
// Cuda compilation tools, release 13.0, V13.0.88
// Based on NVVM 20.0.0
//

.version 9.0
.target sm_100
.address_size 64

	// .globl	_Z18vertexShaderKernelPK8VertexInP9VertexOutiii
.const .align 4 .b8 d_mvp[64];

.visible .entry _Z18vertexShaderKernelPK8VertexInP9VertexOutiii(
	.param .u64 .ptr .align 1 _Z18vertexShaderKernelPK8VertexInP9VertexOutiii_param_0,
	.param .u64 .ptr .align 1 _Z18vertexShaderKernelPK8VertexInP9VertexOutiii_param_1,
	.param .u32 _Z18vertexShaderKernelPK8VertexInP9VertexOutiii_param_2,
	.param .u32 _Z18vertexShaderKernelPK8VertexInP9VertexOutiii_param_3,
	.param .u32 _Z18vertexShaderKernelPK8VertexInP9VertexOutiii_param_4
)
{
	.reg .pred 	%p<2>;
	.reg .b32 	%r<8>;
	.reg .b32 	%f<50>;
	.reg .b64 	%rd<8>;

	ld.param.u64 	%rd1, [_Z18vertexShaderKernelPK8VertexInP9VertexOutiii_param_0];
	ld.param.u64 	%rd2, [_Z18vertexShaderKernelPK8VertexInP9VertexOutiii_param_1];
	ld.param.u32 	%r4, [_Z18vertexShaderKernelPK8VertexInP9VertexOutiii_param_2];
	ld.param.u32 	%r2, [_Z18vertexShaderKernelPK8VertexInP9VertexOutiii_param_3];
	ld.param.u32 	%r3, [_Z18vertexShaderKernelPK8VertexInP9VertexOutiii_param_4];
	mov.u32 	%r5, %ctaid.x;
	mov.u32 	%r6, %ntid.x;
	mov.u32 	%r7, %tid.x;
	mad.lo.s32 	%r1, %r5, %r6, %r7;
	setp.ge.s32 	%p1, %r1, %r4;
	@%p1 bra 	$L__BB0_2;
	cvta.to.global.u64 	%rd3, %rd1;
	cvta.to.global.u64 	%rd4, %rd2;
	mul.wide.s32 	%rd5, %r1, 24;
	add.s64 	%rd6, %rd3, %rd5;
	ld.global.f32 	%f1, [%rd6];
	ld.global.f32 	%f2, [%rd6+4];
	ld.global.f32 	%f3, [%rd6+8];
	ld.const.f32 	%f4, [d_mvp];
	ld.const.f32 	%f5, [d_mvp+16];
	mul.f32 	%f6, %f2, %f5;
	fma.rn.f32 	%f7, %f1, %f4, %f6;
	ld.const.f32 	%f8, [d_mvp+32];
	fma.rn.f32 	%f9, %f3, %f8, %f7;
	ld.const.f32 	%f10, [d_mvp+48];
	add.f32 	%f11, %f10, %f9;
	ld.const.f32 	%f12, [d_mvp+4];
	ld.const.f32 	%f13, [d_mvp+20];
	mul.f32 	%f14, %f2, %f13;
	fma.rn.f32 	%f15, %f1, %f12, %f14;
	ld.const.f32 	%f16, [d_mvp+36];
	fma.rn.f32 	%f17, %f3, %f16, %f15;
	ld.const.f32 	%f18, [d_mvp+52];
	add.f32 	%f19, %f18, %f17;
	ld.const.f32 	%f20, [d_mvp+8];
	ld.const.f32 	%f21, [d_mvp+24];
	mul.f32 	%f22, %f2, %f21;
	fma.rn.f32 	%f23, %f1, %f20, %f22;
	ld.const.f32 	%f24, [d_mvp+40];
	fma.rn.f32 	%f25, %f3, %f24, %f23;
	ld.const.f32 	%f26, [d_mvp+56];
	add.f32 	%f27, %f26, %f25;
	ld.const.f32 	%f28, [d_mvp+12];
	ld.const.f32 	%f29, [d_mvp+28];
	mul.f32 	%f30, %f2, %f29;
	fma.rn.f32 	%f31, %f1, %f28, %f30;
	ld.const.f32 	%f32, [d_mvp+44];
	fma.rn.f32 	%f33, %f3, %f32, %f31;
	ld.const.f32 	%f34, [d_mvp+60];
	add.f32 	%f35, %f34, %f33;
	rcp.rn.f32 	%f36, %f35;
	fma.rn.f32 	%f37, %f27, %f36, 0f3F800000;
	mul.f32 	%f38, %f37, 0f3F000000;
	fma.rn.f32 	%f39, %f11, %f36, 0f3F800000;
	mul.f32 	%f40, %f39, 0f3F000000;
	cvt.rn.f32.s32 	%f41, %r2;
	mul.f32 	%f42, %f40, %f41;
	fma.rn.f32 	%f43, %f19, %f36, 0f3F800000;
	mul.f32 	%f44, %f43, 0f3F000000;
	cvt.rn.f32.s32 	%f45, %r3;
	mul.f32 	%f46, %f44, %f45;
	add.s64 	%rd7, %rd4, %rd5;
	st.global.f32 	[%rd7], %f42;
	st.global.f32 	[%rd7+4], %f46;
	st.global.f32 	[%rd7+8], %f38;
	ld.global.f32 	%f47, [%rd6+12];
	st.global.f32 	[%rd7+12], %f47;
	ld.global.f32 	%f48, [%rd6+16];
	st.global.f32 	[%rd7+16], %f48;
	ld.global.f32 	%f49, [%rd6+20];
	st.global.f32 	[%rd7+20], %f49;
$L__BB0_2:
	ret;

}


// ===== COMPILED SASS (sm_100) =====

	.target	sm_100

	.elftype	@"ET_EXEC"


//--------------------- .note.nv.tkinfo           --------------------------
	.section	.note.nv.tkinfo,"",@"SHT_NOTE"
	.sectionflags	@"SHF_NOTE_NV_TKINFO"
	.tkinfo
        /*0018*/ 	.word	0x00000002
        /*0030*/ 	.string	""
        /*0030*/ 	.string	"ptxas"
        /*0030*/ 	.string	"Cuda compilation tools, release 13.0, V13.0.88"
        /*0030*/ 	.string	"Build cuda_13.0.r13.0/compiler.36424714_0"
        /*0030*/ 	.string	"-arch sm_100 -m 64 "



//--------------------- .note.nv.cuinfo           --------------------------
	.section	.note.nv.cuinfo,"",@"SHT_NOTE"
	.sectionflags	@"SHF_NOTE_NV_CUINFO"
        /*0018*/ 	.short	0x0002
        /*001a*/ 	.short	0x0064
        /*001c*/ 	.short	0x0082
	.zero		2


//--------------------- .nv.info                  --------------------------
	.section	.nv.info,"",@"SHT_CUDA_INFO"
	.align	4


	//----- nvinfo : EIATTR_REGCOUNT
	.align		4
        /*0000*/ 	.byte	0x04, 0x2f
        /*0002*/ 	.short	(.L_2 - .L_1)
	.align		4
.L_1:
        /*0004*/ 	.word	index@(_Z18vertexShaderKernelPK8VertexInP9VertexOutiii)
        /*0008*/ 	.word	0x00000014


	//----- nvinfo : EIATTR_FRAME_SIZE
	.align		4
.L_2:
        /*000c*/ 	.byte	0x04, 0x11
        /*000e*/ 	.short	(.L_4 - .L_3)
	.align		4
.L_3:
        /*0010*/ 	.word	index@($__internal_0_$__cuda_sm20_rcp_rn_f32_slowpath)
        /*0014*/ 	.word	0x00000000


	//----- nvinfo : EIATTR_FRAME_SIZE
	.align		4
.L_4:
        /*0018*/ 	.byte	0x04, 0x11
        /*001a*/ 	.short	(.L_6 - .L_5)
	.align		4
.L_5:
        /*001c*/ 	.word	index@(_Z18vertexShaderKernelPK8VertexInP9VertexOutiii)
        /*0020*/ 	.word	0x00000000


	//----- nvinfo : EIATTR_MIN_STACK_SIZE
	.align		4
.L_6:
        /*0024*/ 	.byte	0x04, 0x12
        /*0026*/ 	.short	(.L_8 - .L_7)
	.align		4
.L_7:
        /*0028*/ 	.word	index@(_Z18vertexShaderKernelPK8VertexInP9VertexOutiii)
        /*002c*/ 	.word	0x00000000
.L_8:


//--------------------- .nv.compat                --------------------------
	.section	.nv.compat,"",@"SHT_CUDA_COMPAT_INFO"
	.align	4
        /*0000*/ 	.byte	0x02, 0x09, 0x00, 0x00, 0x02, 0x02, 0x01, 0x00, 0x02, 0x05, 0x05, 0x00, 0x03, 0x07, 0x01, 0x01
        /*0010*/ 	.byte	0x02, 0x03, 0x00, 0x00, 0x02, 0x06, 0x01, 0x00, 0x04, 0x0b, 0x08, 0x00, 0x09, 0x00, 0x00, 0x00
        /*0020*/ 	.byte	0x00, 0x00, 0x00, 0x00


//--------------------- .nv.info._Z18vertexShaderKernelPK8VertexInP9VertexOutiii --------------------------
	.section	.nv.info._Z18vertexShaderKernelPK8VertexInP9VertexOutiii,"",@"SHT_CUDA_INFO"
	.sectionflags	@""
	.align	4


	//----- nvinfo : EIATTR_CUDA_API_VERSION
	.align		4
        /*0000*/ 	.byte	0x04, 0x37
        /*0002*/ 	.short	(.L_10 - .L_9)
.L_9:
        /*0004*/ 	.word	0x00000082


	//----- nvinfo : EIATTR_KPARAM_INFO
	.align		4
.L_10:
        /*0008*/ 	.byte	0x04, 0x17
        /*000a*/ 	.short	(.L_12 - .L_11)
.L_11:
        /*000c*/ 	.word	0x00000000
        /*0010*/ 	.short	0x0004
        /*0012*/ 	.short	0x0018
        /*0014*/ 	.byte	0x00, 0xf0, 0x11, 0x00


	//----- nvinfo : EIATTR_KPARAM_INFO
	.align		4
.L_12:
        /*0018*/ 	.byte	0x04, 0x17
        /*001a*/ 	.short	(.L_14 - .L_13)
.L_13:
        /*001c*/ 	.word	0x00000000
        /*0020*/ 	.short	0x0003
        /*0022*/ 	.short	0x0014
        /*0024*/ 	.byte	0x00, 0xf0, 0x11, 0x00


	//----- nvinfo : EIATTR_KPARAM_INFO
	.align		4
.L_14:
        /*0028*/ 	.byte	0x04, 0x17
        /*002a*/ 	.short	(.L_16 - .L_15)
.L_15:
        /*002c*/ 	.word	0x00000000
        /*0030*/ 	.short	0x0002
        /*0032*/ 	.short	0x0010
        /*0034*/ 	.byte	0x00, 0xf0, 0x11, 0x00


	//----- nvinfo : EIATTR_KPARAM_INFO
	.align		4
.L_16:
        /*0038*/ 	.byte	0x04, 0x17
        /*003a*/ 	.short	(.L_18 - .L_17)
.L_17:
        /*003c*/ 	.word	0x00000000
        /*0040*/ 	.short	0x0001
        /*0042*/ 	.short	0x0008
        /*0044*/ 	.byte	0x00, 0xf5, 0x21, 0x00


	//----- nvinfo : EIATTR_KPARAM_INFO
	.align		4
.L_18:
        /*0048*/ 	.byte	0x04, 0x17
        /*004a*/ 	.short	(.L_20 - .L_19)
.L_19:
        /*004c*/ 	.word	0x00000000
        /*0050*/ 	.short	0x0000
        /*0052*/ 	.short	0x0000
        /*0054*/ 	.byte	0x00, 0xf5, 0x21, 0x00


	//----- nvinfo : EIATTR_SPARSE_MMA_MASK
	.align		4
.L_20:
        /*0058*/ 	.byte	0x03, 0x50
        /*005a*/ 	.short	0x0000


	//----- nvinfo : EIATTR_MAXREG_COUNT
	.align		4
        /*005c*/ 	.byte	0x03, 0x1b
        /*005e*/ 	.short	0x00ff


	//----- nvinfo : EIATTR_MERCURY_ISA_VERSION
	.align		4
        /*0060*/ 	.byte	0x03, 0x5f
        /*0062*/ 	.short	0x0101


	//----- nvinfo : EIATTR_VRC_CTA_INIT_COUNT
	.align		4
        /*0064*/ 	.byte	0x02, 0x4a
	.zero		1
	.zero		1


	//----- nvinfo : EIATTR_EXIT_INSTR_OFFSETS
	.align		4
        /*0068*/ 	.byte	0x04, 0x1c
        /*006a*/ 	.short	(.L_22 - .L_21)


	//   ....[0]....
.L_21:
        /*006c*/ 	.word	0x00000070


	//   ....[1]....
        /*0070*/ 	.word	0x00000460


	//----- nvinfo : EIATTR_CRS_STACK_SIZE
	.align		4
.L_22:
        /*0074*/ 	.byte	0x04, 0x1e
        /*0076*/ 	.short	(.L_24 - .L_23)
.L_23:
        /*0078*/ 	.word	0x00000000


	//----- nvinfo : EIATTR_CBANK_PARAM_SIZE
	.align		4
.L_24:
        /*007c*/ 	.byte	0x03, 0x19
        /*007e*/ 	.short	0x001c


	//----- nvinfo : EIATTR_PARAM_CBANK
	.align		4
        /*0080*/ 	.byte	0x04, 0x0a
        /*0082*/ 	.short	(.L_26 - .L_25)
	.align		4
.L_25:
        /*0084*/ 	.word	index@(.nv.constant0._Z18vertexShaderKernelPK8VertexInP9VertexOutiii)
        /*0088*/ 	.short	0x0380
        /*008a*/ 	.short	0x001c


	//----- nvinfo : EIATTR_SW_WAR
	.align		4
.L_26:
        /*008c*/ 	.byte	0x04, 0x36
        /*008e*/ 	.short	(.L_28 - .L_27)
.L_27:
        /*0090*/ 	.word	0x00000008
.L_28:


//--------------------- .nv.callgraph             --------------------------
	.section	.nv.callgraph,"",@"SHT_CUDA_CALLGRAPH"
	.align	4
	.sectionentsize	8
	.align		4
        /*0000*/ 	.word	0x00000000
	.align		4
        /*0004*/ 	.word	0xffffffff
	.align		4
        /*0008*/ 	.word	0x00000000
	.align		4
        /*000c*/ 	.word	0xfffffffe
	.align		4
        /*0010*/ 	.word	0x00000000
	.align		4
        /*0014*/ 	.word	0xfffffffd
	.align		4
        /*0018*/ 	.word	0x00000000
	.align		4
        /*001c*/ 	.word	0xfffffffc


//--------------------- .nv.constant3             --------------------------
	.section	.nv.constant3,"a",@progbits
	.align	4
.nv.constant3:
	.type		d_mvp,@object
	.size		d_mvp,(.L_0 - d_mvp)
d_mvp:
	.zero		64
.L_0:


//--------------------- .text._Z18vertexShaderKernelPK8VertexInP9VertexOutiii --------------------------
	.section	.text._Z18vertexShaderKernelPK8VertexInP9VertexOutiii,"ax",@progbits
	.align	128
        .global         _Z18vertexShaderKernelPK8VertexInP9VertexOutiii
        .type           _Z18vertexShaderKernelPK8VertexInP9VertexOutiii,@function
        .size           _Z18vertexShaderKernelPK8VertexInP9VertexOutiii,(.L_x_8 - _Z18vertexShaderKernelPK8VertexInP9VertexOutiii)
        .other          _Z18vertexShaderKernelPK8VertexInP9VertexOutiii,@"STO_CUDA_ENTRY STV_DEFAULT"
_Z18vertexShaderKernelPK8VertexInP9VertexOutiii:
.text._Z18vertexShaderKernelPK8VertexInP9VertexOutiii:
[----:B------:R-:W-:Y:S01]  /*0000*/  LDC R1, c[0x0][0x37c] ;  /* 0x0000df00ff017b82 */ /* 0x000fe20000000800 */
[----:B------:R-:W0:Y:S07]  /*0010*/  S2R R0, SR_TID.X ;  /* 0x0000000000007919 */ /* 0x000e2e0000002100 */
[----:B------:R-:W0:Y:S01]  /*0020*/  S2UR UR4, SR_CTAID.X ;  /* 0x00000000000479c3 */ /* 0x000e220000002500 */
[----:B------:R-:W1:Y:S07]  /*0030*/  LDCU UR5, c[0x0][0x390] ;  /* 0x00007200ff0577ac */ /* 0x000e6e0008000800 */
[----:B------:R-:W0:Y:S02]  /*0040*/  LDC R3, c[0x0][0x360] ;  /* 0x0000d800ff037b82 */ /* 0x000e240000000800 */
[----:B0-----:R-:W-:-:S05]  /*0050*/  IMAD R3, R3, UR4, R0 ;  /* 0x0000000403037c24 */ /* 0x001fca000f8e0200 */
[----:B-1----:R-:W-:-:S13]  /*0060*/  ISETP.GE.AND P0, PT, R3, UR5, PT ;  /* 0x0000000503007c0c */ /* 0x002fda000bf06270 */
[----:B------:R-:W-:Y:S05]  /*0070*/  @P0 EXIT ;  /* 0x000000000000094d */ /* 0x000fea0003800000 */
[----:B------:R-:W0:Y:S01]  /*0080*/  LDC.64 R4, c[0x0][0x380] ;  /* 0x0000e000ff047b82 */ /* 0x000e220000000a00 */
[----:B------:R-:W1:Y:S01]  /*0090*/  LDCU.64 UR4, c[0x0][0x358] ;  /* 0x00006b00ff0477ac */ /* 0x000e620008000a00 */
[----:B------:R-:W2:Y:S01]  /*00a0*/  LDCU.128 UR8, c[0x3][0x10] ;  /* 0x00c00200ff0877ac */ /* 0x000ea20008000c00 */
[----:B------:R-:W3:Y:S01]  /*00b0*/  LDCU.128 UR12, c[0x3][URZ] ;  /* 0x00c00000ff0c77ac */ /* 0x000ee20008000c00 */
[----:B------:R-:W4:Y:S01]  /*00c0*/  LDCU.128 UR16, c[0x3][0x20] ;  /* 0x00c00400ff1077ac */ /* 0x000f220008000c00 */
[----:B------:R-:W5:Y:S01]  /*00d0*/  LDCU.128 UR20, c[0x3][0x30] ;  /* 0x00c00600ff1477ac */ /* 0x000f620008000c00 */
[----:B0-----:R-:W-:-:S05]  /*00e0*/  IMAD.WIDE R4, R3, 0x18, R4 ;  /* 0x0000001803047825 */ /* 0x001fca00078e0204 */
[----:B-1----:R-:W2:Y:S04]  /*00f0*/  LDG.E R2, desc[UR4][R4.64+0x4] ;  /* 0x0000040404027981 */ /* 0x002ea8000c1e1900 */
[----:B------:R-:W3:Y:S04]  /*0100*/  LDG.E R0, desc[UR4][R4.64] ;  /* 0x0000000404007981 */ /* 0x000ee8000c1e1900 */
[----:B------:R-:W4:Y:S01]  /*0110*/  LDG.E R6, desc[UR4][R4.64+0x8] ;  /* 0x0000080404067981 */ /* 0x000f22000c1e1900 */
[----:B------:R-:W-:Y:S01]  /*0120*/  BSSY.RECONVERGENT B0, `(.L_x_0) ;  /* 0x000001c000007945 */ /* 0x000fe20003800200 */
[C---:B--2---:R-:W-:Y:S01]  /*0130*/  FMUL R7, R2.reuse, UR11 ;  /* 0x0000000b02077c20 */ /* 0x044fe20008400000 */
[C---:B------:R-:W-:Y:S01]  /*0140*/  FMUL R9, R2.reuse, UR9 ;  /* 0x0000000902097c20 */ /* 0x040fe20008400000 */
[----:B------:R-:W-:-:S02]  /*0150*/  FMUL R11, R2, UR10 ;  /* 0x0000000a020b7c20 */ /* 0x000fc40008400000 */
[C---:B---3--:R-:W-:Y:S01]  /*0160*/  FFMA R7, R0.reuse, UR15, R7 ;  /* 0x0000000f00077c23 */ /* 0x048fe20008000007 */
[C---:B------:R-:W-:Y:S01]  /*0170*/  FFMA R9, R0.reuse, UR13, R9 ;  /* 0x0000000d00097c23 */ /* 0x040fe20008000009 */
[----:B------:R-:W-:Y:S02]  /*0180*/  FFMA R11, R0, UR14, R11 ;  /* 0x0000000e000b7c23 */ /* 0x000fe4000800000b */
[C---:B----4-:R-:W-:Y:S01]  /*0190*/  FFMA R7, R6.reuse, UR19, R7 ;  /* 0x0000001306077c23 */ /* 0x050fe20008000007 */
[----:B------:R-:W-:-:S03]  /*01a0*/  FFMA R9, R6, UR17, R9 ;  /* 0x0000001106097c23 */ /* 0x000fc60008000009 */
[----:B-----5:R-:W-:Y:S01]  /*01b0*/  FADD R12, R7, UR23 ;  /* 0x00000017070c7e21 */ /* 0x020fe20008000000 */
[----:B------:R-:W-:-:S04]  /*01c0*/  FMUL R7, R2, UR8 ;  /* 0x0000000802077c20 */ /* 0x000fc80008400000 */
[----:B------:R-:W-:Y:S01]  /*01d0*/  IADD3 R8, PT, PT, R12, 0x1800000, RZ ;  /* 0x018000000c087810 */ /* 0x000fe20007ffe0ff */
[----:B------:R-:W-:-:S03]  /*01e0*/  FFMA R7, R0, UR12, R7 ;  /* 0x0000000c00077c23 */ /* 0x000fc60008000007 */
[----:B------:R-:W-:Y:S01]  /*01f0*/  LOP3.LUT R8, R8, 0x7f800000, RZ, 0xc0, !PT ;  /* 0x7f80000008087812 */ /* 0x000fe200078ec0ff */
[----:B------:R-:W-:-:S03]  /*0200*/  FFMA R7, R6, UR16, R7 ;  /* 0x0000001006077c23 */ /* 0x000fc60008000007 */
[----:B------:R-:W-:Y:S01]  /*0210*/  ISETP.GT.U32.AND P0, PT, R8, 0x1ffffff, PT ;  /* 0x01ffffff0800780c */ /* 0x000fe20003f04070 */
[----:B------:R-:W-:Y:S01]  /*0220*/  FFMA R8, R6, UR18, R11 ;  /* 0x0000001206087c23 */ /* 0x000fe2000800000b */
[----:B------:R-:W-:Y:S01]  /*0230*/  FADD R7, R7, UR20 ;  /* 0x0000001407077e21 */ /* 0x000fe20008000000 */
[----:B------:R-:W-:Y:S02]  /*0240*/  FADD R6, R9, UR21 ;  /* 0x0000001509067e21 */ /* 0x000fe40008000000 */
[----:B------:R-:W-:-:S08]  /*0250*/  FADD R8, R8, UR22 ;  /* 0x0000001608087e21 */ /* 0x000fd00008000000 */
[----:B------:R-:W-:Y:S05]  /*0260*/  @P0 BRA `(.L_x_1) ;  /* 0x00000000000c0947 */ /* 0x000fea0003800000 */
[----:B------:R-:W-:-:S07]  /*0270*/  MOV R10, 0x290 ;  /* 0x00000290000a7802 */ /* 0x000fce0000000f00 */
[----:B------:R-:W-:Y:S05]  /*0280*/  CALL.REL.NOINC `($__internal_0_$__cuda_sm20_rcp_rn_f32_slowpath) ;  /* 0x0000000000787944 */ /* 0x000fea0003c00000 */
[----:B------:R-:W-:Y:S05]  /*0290*/  BRA `(.L_x_2) ;  /* 0x0000000000107947 */ /* 0x000fea0003800000 */
.L_x_1:
[----:B------:R-:W0:Y:S02]  /*02a0*/  MUFU.RCP R9, R12 ;  /* 0x0000000c00097308 */ /* 0x000e240000001000 */
[----:B0-----:R-:W-:-:S04]  /*02b0*/  FFMA R0, R12, R9, -1 ;  /* 0xbf8000000c007423 */ /* 0x001fc80000000009 */
[----:B------:R-:W-:-:S04]  /*02c0*/  FADD.FTZ R0, -R0, -RZ ;  /* 0x800000ff00007221 */ /* 0x000fc80000010100 */
[----:B------:R-:W-:-:S07]  /*02d0*/  FFMA R9, R9, R0, R9 ;  /* 0x0000000009097223 */ /* 0x000fce0000000009 */
.L_x_2:
[----:B------:R-:W-:Y:S05]  /*02e0*/  BSYNC.RECONVERGENT B0 ;  /* 0x0000000000007941 */ /* 0x000fea0003800200 */
.L_x_0:
[----:B------:R-:W0:Y:S01]  /*02f0*/  LDC.64 R10, c[0x0][0x388] ;  /* 0x0000e200ff0a7b82 */ /* 0x000e220000000a00 */
[----:B------:R-:W1:Y:S01]  /*0300*/  LDCU UR6, c[0x0][0x394] ;  /* 0x00007280ff0677ac */ /* 0x000e620008000800 */
[-C--:B------:R-:W-:Y:S01]  /*0310*/  FFMA R7, R7, R9.reuse, 1 ;  /* 0x3f80000007077423 */ /* 0x080fe20000000009 */
[-C--:B------:R-:W-:Y:S01]  /*0320*/  FFMA R6, R6, R9.reuse, 1 ;  /* 0x3f80000006067423 */ /* 0x080fe20000000009 */
[----:B------:R-:W-:Y:S01]  /*0330*/  FFMA R8, R8, R9, 1 ;  /* 0x3f80000008087423 */ /* 0x000fe20000000009 */
[----:B------:R-:W2:Y:S01]  /*0340*/  LDCU UR7, c[0x0][0x398] ;  /* 0x00007300ff0777ac */ /* 0x000ea20008000800 */
[----:B------:R-:W-:Y:S01]  /*0350*/  FMUL R0, R7, 0.5 ;  /* 0x3f00000007007820 */ /* 0x000fe20000400000 */
[----:B------:R-:W-:Y:S01]  /*0360*/  FMUL R6, R6, 0.5 ;  /* 0x3f00000006067820 */ /* 0x000fe20000400000 */
[----:B------:R-:W-:Y:S01]  /*0370*/  FMUL R7, R8, 0.5 ;  /* 0x3f00000008077820 */ /* 0x000fe20000400000 */
[----:B-1----:R-:W-:Y:S02]  /*0380*/  I2FP.F32.S32 R9, UR6 ;  /* 0x0000000600097c45 */ /* 0x002fe40008201400 */
[----:B--2---:R-:W-:Y:S01]  /*0390*/  I2FP.F32.S32 R13, UR7 ;  /* 0x00000007000d7c45 */ /* 0x004fe20008201400 */
[----:B0-----:R-:W-:-:S04]  /*03a0*/  IMAD.WIDE R2, R3, 0x18, R10 ;  /* 0x0000001803027825 */ /* 0x001fc800078e020a */
[----:B------:R-:W-:Y:S01]  /*03b0*/  FMUL R9, R0, R9 ;  /* 0x0000000900097220 */ /* 0x000fe20000400000 */
[----:B------:R-:W-:Y:S01]  /*03c0*/  FMUL R13, R6, R13 ;  /* 0x0000000d060d7220 */ /* 0x000fe20000400000 */
[----:B------:R-:W-:Y:S04]  /*03d0*/  STG.E desc[UR4][R2.64+0x8], R7 ;  /* 0x0000080702007986 */ /* 0x000fe8000c101904 */
[----:B------:R-:W-:Y:S04]  /*03e0*/  STG.E desc[UR4][R2.64], R9 ;  /* 0x0000000902007986 */ /* 0x000fe8000c101904 */
[----:B------:R-:W-:Y:S04]  /*03f0*/  STG.E desc[UR4][R2.64+0x4], R13 ;  /* 0x0000040d02007986 */ /* 0x000fe8000c101904 */
[----:B------:R-:W2:Y:S04]  /*0400*/  LDG.E R11, desc[UR4][R4.64+0xc] ;  /* 0x00000c04040b7981 */ /* 0x000ea8000c1e1900 */
[----:B--2---:R-:W-:Y:S04]  /*0410*/  STG.E desc[UR4][R2.64+0xc], R11 ;  /* 0x00000c0b02007986 */ /* 0x004fe8000c101904 */
[----:B------:R-:W2:Y:S04]  /*0420*/  LDG.E R15, desc[UR4][R4.64+0x10] ;  /* 0x00001004040f7981 */ /* 0x000ea8000c1e1900 */
[----:B--2---:R-:W-:Y:S04]  /*0430*/  STG.E desc[UR4][R2.64+0x10], R15 ;  /* 0x0000100f02007986 */ /* 0x004fe8000c101904 */
[----:B------:R-:W2:Y:S04]  /*0440*/  LDG.E R17, desc[UR4][R4.64+0x14] ;  /* 0x0000140404117981 */ /* 0x000ea8000c1e1900 */
[----:B--2---:R-:W-:Y:S01]  /*0450*/  STG.E desc[UR4][R2.64+0x14], R17 ;  /* 0x0000141102007986 */ /* 0x004fe2000c101904 */
[----:B------:R-:W-:Y:S05]  /*0460*/  EXIT ;  /* 0x000000000000794d */ /* 0x000fea0003800000 */
        .weak           $__internal_0_$__cuda_sm20_rcp_rn_f32_slowpath
        .type           $__internal_0_$__cuda_sm20_rcp_rn_f32_slowpath,@function
        .size           $__internal_0_$__cuda_sm20_rcp_rn_f32_slowpath,(.L_x_8 - $__internal_0_$__cuda_sm20_rcp_rn_f32_slowpath)
$__internal_0_$__cuda_sm20_rcp_rn_f32_slowpath:
[----:B------:R-:W-:Y:S01]  /*0470*/  SHF.L.U32 R0, R12, 0x1, RZ ;  /* 0x000000010c007819 */ /* 0x000fe200000006ff */
[----:B------:R-:W-:Y:S03]  /*0480*/  BSSY.RECONVERGENT B1, `(.L_x_3) ;  /* 0x0000031000017945 */ /* 0x000fe60003800200 */
[----:B------:R-:W-:Y:S02]  /*0490*/  SHF.R.U32.HI R2, RZ, 0x18, R0 ;  /* 0x00000018ff027819 */ /* 0x000fe40000011600 */
[----:B------:R-:W-:Y:S02]  /*04a0*/  MOV R0, R12 ;  /* 0x0000000c00007202 */ /* 0x000fe40000000f00 */
[----:B------:R-:W-:-:S13]  /*04b0*/  ISETP.NE.U32.AND P0, PT, R2, RZ, PT ;  /* 0x000000ff0200720c */ /* 0x000fda0003f05070 */
[----:B------:R-:W-:Y:S05]  /*04c0*/  @P0 BRA `(.L_x_4) ;  /* 0x0000000000280947 */ /* 0x000fea0003800000 */
[----:B------:R-:W-:-:S04]  /*04d0*/  SHF.L.U32 R2, R0, 0x1, RZ ;  /* 0x0000000100027819 */ /* 0x000fc800000006ff */
[----:B------:R-:W-:-:S13]  /*04e0*/  ISETP.NE.AND P0, PT, R2, RZ, PT ;  /* 0x000000ff0200720c */ /* 0x000fda0003f05270 */
[----:B------:R-:W-:Y:S01]  /*04f0*/  @P0 FFMA R11, R0, 1.84467440737095516160e+19, RZ ;  /* 0x5f800000000b0823 */ /* 0x000fe200000000ff */
[----:B------:R-:W-:Y:S08]  /*0500*/  @!P0 MUFU.RCP R9, R0 ;  /* 0x0000000000098308 */ /* 0x000ff00000001000 */
[----:B------:R-:W0:Y:S02]  /*0510*/  @P0 MUFU.RCP R2, R11 ;  /* 0x0000000b00020308 */ /* 0x000e240000001000 */
[----:B0-----:R-:W-:-:S04]  /*0520*/  @P0 FFMA R12, R11, R2, -1 ;  /* 0xbf8000000b0c0423 */ /* 0x001fc80000000002 */
[----:B------:R-:W-:-:S04]  /*0530*/  @P0 FADD.FTZ R13, -R12, -RZ ;  /* 0x800000ff0c0d0221 */ /* 0x000fc80000010100 */
[----:B------:R-:W-:-:S04]  /*0540*/  @P0 FFMA R2, R2, R13, R2 ;  /* 0x0000000d02020223 */ /* 0x000fc80000000002 */
[----:B------:R-:W-:Y:S01]  /*0550*/  @P0 FFMA R9, R2, 1.84467440737095516160e+19, RZ ;  /* 0x5f80000002090823 */ /* 0x000fe200000000ff */
[----:B------:R-:W-:Y:S06]  /*0560*/  BRA `(.L_x_5) ;  /* 0x0000000000887947 */ /* 0x000fec0003800000 */
.L_x_4:
[----:B------:R-:W-:-:S04]  /*0570*/  IADD3 R9, PT, PT, R2, -0xfd, RZ ;  /* 0xffffff0302097810 */ /* 0x000fc80007ffe0ff */
[----:B------:R-:W-:-:S13]  /*0580*/  ISETP.GT.U32.AND P0, PT, R9, 0x1, PT ;  /* 0x000000010900780c */ /* 0x000fda0003f04070 */
[----:B------:R-:W-:Y:S05]  /*0590*/  @P0 BRA `(.L_x_6) ;  /* 0x0000000000780947 */ /* 0x000fea0003800000 */
[----:B------:R-:W-:Y:S01]  /*05a0*/  LOP3.LUT R11, R0, 0x7fffff, RZ, 0xc0, !PT ;  /* 0x007fffff000b7812 */ /* 0x000fe200078ec0ff */
[----:B------:R-:W-:-:S03]  /*05b0*/  HFMA2 R16, -RZ, RZ, 0, 1.78813934326171875e-07 ;  /* 0x00000003ff107431 */ /* 0x000fc600000001ff */
[----:B------:R-:W-:-:S04]  /*05c0*/  LOP3.LUT R11, R11, 0x3f800000, RZ, 0xfc, !PT ;  /* 0x3f8000000b0b7812 */ /* 0x000fc800078efcff */
[----:B------:R-:W0:Y:S01]  /*05d0*/  MUFU.RCP R12, R11 ;  /* 0x0000000b000c7308 */ /* 0x000e220000001000 */
[----:B------:R-:W-:Y:S01]  /*05e0*/  SHF.L.U32 R15, R16, R9, RZ ;  /* 0x00000009100f7219 */ /* 0x000fe200000006ff */
[----:B0-----:R-:W-:-:S04]  /*05f0*/  FFMA R13, R11, R12, -1 ;  /* 0xbf8000000b0d7423 */ /* 0x001fc8000000000c */
[----:B------:R-:W-:-:S04]  /*0600*/  FADD.FTZ R13, -R13, -RZ ;  /* 0x800000ff0d0d7221 */ /* 0x000fc80000010100 */
[CCC-:B------:R-:W-:Y:S01]  /*0610*/  FFMA.RM R14, R12.reuse, R13.reuse, R12.reuse ;  /* 0x0000000d0c0e7223 */ /* 0x1c0fe2000000400c */
[----:B------:R-:W-:-:S04]  /*0620*/  FFMA.RP R13, R12, R13, R12 ;  /* 0x0000000d0c0d7223 */ /* 0x000fc8000000800c */
[C---:B------:R-:W-:Y:S02]  /*0630*/  LOP3.LUT R12, R14.reuse, 0x7fffff, RZ, 0xc0, !PT ;  /* 0x007fffff0e0c7812 */ /* 0x040fe400078ec0ff */
[----:B------:R-:W-:Y:S02]  /*0640*/  FSETP.NEU.FTZ.AND P0, PT, R14, R13, PT ;  /* 0x0000000d0e00720b */ /* 0x000fe40003f1d000 */
[----:B------:R-:W-:Y:S02]  /*0650*/  LOP3.LUT R12, R12, 0x800000, RZ, 0xfc, !PT ;  /* 0x008000000c0c7812 */ /* 0x000fe400078efcff */
[----:B------:R-:W-:Y:S02]  /*0660*/  SEL R13, RZ, 0xffffffff, !P0 ;  /* 0xffffffffff0d7807 */ /* 0x000fe40004000000 */
[----:B------:R-:W-:Y:S02]  /*0670*/  LOP3.LUT R14, R15, R12, RZ, 0xc0, !PT ;  /* 0x0000000c0f0e7212 */ /* 0x000fe400078ec0ff */
[----:B------:R-:W-:-:S02]  /*0680*/  IADD3 R13, PT, PT, -R13, RZ, RZ ;  /* 0x000000ff0d0d7210 */ /* 0x000fc40007ffe1ff */
[-C--:B------:R-:W-:Y:S02]  /*0690*/  SHF.R.U32.HI R14, RZ, R9.reuse, R14 ;  /* 0x00000009ff0e7219 */ /* 0x080fe4000001160e */
[----:B------:R-:W-:Y:S02]  /*06a0*/  LOP3.LUT P1, RZ, R13, R9, R12, 0xf8, !PT ;  /* 0x000000090dff7212 */ /* 0x000fe4000782f80c */
[C---:B------:R-:W-:Y:S02]  /*06b0*/  LOP3.LUT P0, RZ, R14.reuse, 0x1, RZ, 0xc0, !PT ;  /* 0x000000010eff7812 */ /* 0x040fe4000780c0ff */
[----:B------:R-:W-:-:S04]  /*06c0*/  LOP3.LUT P2, RZ, R14, 0x2, RZ, 0xc0, !PT ;  /* 0x000000020eff7812 */ /* 0x000fc8000784c0ff */
[----:B------:R-:W-:Y:S02]  /*06d0*/  PLOP3.LUT P0, PT, P0, P1, P2, 0xe0, 0x0 ;  /* 0x000000000000781c */ /* 0x000fe40000703c20 */
[----:B------:R-:W-:Y:S02]  /*06e0*/  LOP3.LUT P1, RZ, R0, 0x7fffff, RZ, 0xc0, !PT ;  /* 0x007fffff00ff7812 */ /* 0x000fe4000782c0ff */
[----:B------:R-:W-:-:S04]  /*06f0*/  SEL R9, RZ, 0x1, !P0 ;  /* 0x00000001ff097807 */ /* 0x000fc80004000000 */
[----:B------:R-:W-:-:S04]  /*0700*/  IADD3 R9, PT, PT, -R9, RZ, RZ ;  /* 0x000000ff09097210 */ /* 0x000fc80007ffe1ff */
[----:B------:R-:W-:Y:S02]  /*0710*/  ISETP.GE.AND P0, PT, R9, RZ, PT ;  /* 0x000000ff0900720c */ /* 0x000fe40003f06270 */
[----:B------:R-:W-:-:S04]  /*0720*/  IADD3 R9, PT, PT, R2, -0xfc, RZ ;  /* 0xffffff0402097810 */ /* 0x000fc80007ffe0ff */
[----:B------:R-:W-:-:S07]  /*0730*/  SHF.R.U32.HI R9, RZ, R9, R12 ;  /* 0x00000009ff097219 */ /* 0x000fce000001160c */
[----:B------:R-:W-:-:S04]  /*0740*/  @!P0 IADD3 R9, PT, PT, R9, 0x1, RZ ;  /* 0x0000000109098810 */ /* 0x000fc80007ffe0ff */
[----:B------:R-:W-:-:S04]  /*0750*/  @!P1 SHF.L.U32 R9, R9, 0x1, RZ ;  /* 0x0000000109099819 */ /* 0x000fc800000006ff */
[----:B------:R-:W-:Y:S01]  /*0760*/  LOP3.LUT R9, R9, 0x80000000, R0, 0xf8, !PT ;  /* 0x8000000009097812 */ /* 0x000fe200078ef800 */
[----:B------:R-:W-:Y:S06]  /*0770*/  BRA `(.L_x_5) ;  /* 0x0000000000047947 */ /* 0x000fec0003800000 */
.L_x_6:
[----:B------:R0:W1:Y:S02]  /*0780*/  MUFU.RCP R9, R0 ;  /* 0x0000000000097308 */ /* 0x0000640000001000 */
.L_x_5:
[----:B------:R-:W-:Y:S05]  /*0790*/  BSYNC.RECONVERGENT B1 ;  /* 0x0000000000017941 */ /* 0x000fea0003800200 */
.L_x_3:
[----:B------:R-:W-:-:S04]  /*07a0*/  MOV R11, 0x0 ;  /* 0x00000000000b7802 */ /* 0x000fc80000000f00 */
[----:B01----:R-:W-:Y:S05]  /*07b0*/  RET.REL.NODEC R10 `(_Z18vertexShaderKernelPK8VertexInP9VertexOutiii) ;  /* 0xfffffff80a107950 */ /* 0x003fea0003c3ffff */
.L_x_7:
[----:B------:R-:W-:-:S00]  /*07c0*/  BRA `(.L_x_7) ;  /* 0xfffffffc00fc7947 */ /* 0x000fc0000383ffff */
[----:B------:R-:W-:-:S00]  /*07d0*/  NOP ;  /* 0x0000000000007918 */ /* 0x000fc00000000000 */
        /* <DEDUP_REMOVED lines=10> */
.L_x_8:


//--------------------- .nv.shared.reserved.0     --------------------------
	.section	.nv.shared.reserved.0,"aw",@nobits
	.weak		__nv_reservedSMEM_offset_0_alias
	.size		__nv_reservedSMEM_offset_0_alias, 0, 64
	.other		__nv_reservedSMEM_offset_0_alias,@"STO_CUDA_RESERVED_SHARED STV_DEFAULT"
__nv_reservedSMEM_offset_0_alias:
	.zero		0
	.zero		64


//--------------------- .nv.constant0._Z18vertexShaderKernelPK8VertexInP9VertexOutiii --------------------------
	.section	.nv.constant0._Z18vertexShaderKernelPK8VertexInP9VertexOutiii,"a",@progbits
	.sectionflags	@""
	.align	4
.nv.constant0._Z18vertexShaderKernelPK8VertexInP9VertexOutiii:
	.zero		924


//--------------------- SYMBOLS --------------------------

	.type		.nv.reservedSmem.offset0,@object
	.size		.nv.reservedSmem.offset0,0x4
